	.headerflags	@"EF_CUDA_TEXMODE_UNIFIED EF_CUDA_64BIT_ADDRESS EF_CUDA_ACCELERATORS EF_CUDA_SM90 EF_CUDA_VIRTUAL_SM(EF_CUDA_SM90)"
	.elftype	@"ET_EXEC"


//--------------------- .nv.info                  --------------------------
	.section	.nv.info,"",@"SHT_CUDA_INFO"
	.align	4


	//----- nvinfo : EIATTR_REGCOUNT
	.align		4
        /*0000*/ 	.byte	0x04, 0x2f
        /*0002*/ 	.short	(.L_1 - .L_0)
	.align		4
.L_0:
        /*0004*/ 	.word	index@(triton_poi_fused_add_convolution_leaky_relu_leaky_relu_backward_8)
        /*0008*/ 	.word	0x00000010


	//----- nvinfo : EIATTR_MIN_STACK_SIZE
	.align		4
.L_1:
        /*000c*/ 	.byte	0x04, 0x12
        /*000e*/ 	.short	(.L_3 - .L_2)
	.align		4
.L_2:
        /*0010*/ 	.word	index@(triton_poi_fused_add_convolution_leaky_relu_leaky_relu_backward_8)
        /*0014*/ 	.word	0x00000000


	//----- nvinfo : EIATTR_FRAME_SIZE
	.align		4
.L_3:
        /*0018*/ 	.byte	0x04, 0x11
        /*001a*/ 	.short	(.L_5 - .L_4)
	.align		4
.L_4:
        /*001c*/ 	.word	index@(triton_poi_fused_add_convolution_leaky_relu_leaky_relu_backward_8)
        /*0020*/ 	.word	0x00000000


	//----- nvinfo : EIATTR_MIN_STACK_SIZE
	.align		4
.L_5:
        /*0024*/ 	.byte	0x04, 0x12
        /*0026*/ 	.short	(.L_7 - .L_6)
	.align		4
.L_6:
        /*0028*/ 	.word	index@(triton_poi_fused_add_convolution_leaky_relu_leaky_relu_backward_8)
        /*002c*/ 	.word	0x00000000
.L_7:


//--------------------- .nv.info.triton_poi_fused_add_convolution_leaky_relu_leaky_relu_backward_8 --------------------------
	.section	.nv.info.triton_poi_fused_add_convolution_leaky_relu_leaky_relu_backward_8,"",@"SHT_CUDA_INFO"
	.sectionflags	@""
	.align	4


	//----- nvinfo : EIATTR_CUDA_API_VERSION
	.align		4
        /*0000*/ 	.byte	0x04, 0x37
        /*0002*/ 	.short	(.L_9 - .L_8)
.L_8:
        /*0004*/ 	.word	0x0000007c


	//----- nvinfo : EIATTR_KPARAM_INFO
	.align		4
.L_9:
        /*0008*/ 	.byte	0x04, 0x17
        /*000a*/ 	.short	(.L_11 - .L_10)
.L_10:
        /*000c*/ 	.word	0x00000000
        /*0010*/ 	.short	0x0005
        /*0012*/ 	.short	0x0028
        /*0014*/ 	.byte	0x00, 0xf0, 0x11, 0x00


	//----- nvinfo : EIATTR_KPARAM_INFO
	.align		4
.L_11:
        /*0018*/ 	.byte	0x04, 0x17
        /*001a*/ 	.short	(.L_13 - .L_12)
.L_12:
        /*001c*/ 	.word	0x00000000
        /*0020*/ 	.short	0x0004
        /*0022*/ 	.short	0x0020
        /*0024*/ 	.byte	0x00, 0xf4, 0x21, 0x00


	//----- nvinfo : EIATTR_KPARAM_INFO
	.align		4
.L_13:
        /*0028*/ 	.byte	0x04, 0x17
        /*002a*/ 	.short	(.L_15 - .L_14)
.L_14:
        /*002c*/ 	.word	0x00000000
        /*0030*/ 	.short	0x0003
        /*0032*/ 	.short	0x0018
        /*0034*/ 	.byte	0x00, 0xf4, 0x21, 0x00


	//----- nvinfo : EIATTR_KPARAM_INFO
	.align		4
.L_15:
        /*0038*/ 	.byte	0x04, 0x17
        /*003a*/ 	.short	(.L_17 - .L_16)
.L_16:
        /*003c*/ 	.word	0x00000000
        /*0040*/ 	.short	0x0002
        /*0042*/ 	.short	0x0010
        /*0044*/ 	.byte	0x00, 0xf4, 0x21, 0x00


	//----- nvinfo : EIATTR_KPARAM_INFO
	.align		4
.L_17:
        /*0048*/ 	.byte	0x04, 0x17
        /*004a*/ 	.short	(.L_19 - .L_18)
.L_18:
        /*004c*/ 	.word	0x00000000
        /*0050*/ 	.short	0x0001
        /*0052*/ 	.short	0x0008
        /*0054*/ 	.byte	0x00, 0xf4, 0x21, 0x00


	//----- nvinfo : EIATTR_KPARAM_INFO
	.align		4
.L_19:
        /*0058*/ 	.byte	0x04, 0x17
        /*005a*/ 	.short	(.L_21 - .L_20)
.L_20:
        /*005c*/ 	.word	0x00000000
        /*0060*/ 	.short	0x0000
        /*0062*/ 	.short	0x0000
        /*0064*/ 	.byte	0x00, 0xf4, 0x21, 0x00


	//----- nvinfo : EIATTR_SPARSE_MMA_MASK
	.align		4
.L_21:
        /*0068*/ 	.byte	0x03, 0x50
        /*006a*/ 	.short	0x0000


	//----- nvinfo : EIATTR_MAXREG_COUNT
	.align		4
        /*006c*/ 	.byte	0x03, 0x1b
        /*006e*/ 	.short	0x00ff


	//----- nvinfo : EIATTR_EXIT_INSTR_OFFSETS
	.align		4
        /*0070*/ 	.byte	0x04, 0x1c
        /*0072*/ 	.short	(.L_23 - .L_22)


	//   ....[0]....
.L_22:
        /*0074*/ 	.word	0x000002e0


	//----- nvinfo : EIATTR_REQNTID
	.align		4
.L_23:
        /*0078*/ 	.byte	0x04, 0x10
        /*007a*/ 	.short	(.L_25 - .L_24)
.L_24:
        /*007c*/ 	.word	0x00000100
        /*0080*/ 	.word	0x00000001
        /*0084*/ 	.word	0x00000001


	//----- nvinfo : EIATTR_CBANK_PARAM_SIZE
	.align		4
.L_25:
        /*0088*/ 	.byte	0x03, 0x19
        /*008a*/ 	.short	0x002c


	//----- nvinfo : EIATTR_PARAM_CBANK
	.align		4
        /*008c*/ 	.byte	0x04, 0x0a
        /*008e*/ 	.short	(.L_27 - .L_26)
	.align		4
.L_26:
        /*0090*/ 	.word	index@(.nv.constant0.triton_poi_fused_add_convolution_leaky_relu_leaky_relu_backward_8)
        /*0094*/ 	.short	0x0210
        /*0096*/ 	.short	0x002c


	//----- nvinfo : EIATTR_SW_WAR
	.align		4
.L_27:
        /*0098*/ 	.byte	0x04, 0x36
        /*009a*/ 	.short	(.L_29 - .L_28)
.L_28:
        /*009c*/ 	.word	0x00000008
.L_29:


//--------------------- .nv.callgraph             --------------------------
	.section	.nv.callgraph,"",@"SHT_CUDA_CALLGRAPH"
	.align	4
	.sectionentsize	8
	.align		4
        /*0000*/ 	.word	0x00000000
	.align		4
        /*0004*/ 	.word	0xffffffff
	.align		4
        /*0008*/ 	.word	0x00000000
	.align		4
        /*000c*/ 	.word	0xfffffffe
	.align		4
        /*0010*/ 	.word	0x00000000
	.align		4
        /*0014*/ 	.word	0xfffffffd
	.align		4
        /*0018*/ 	.word	0x00000000
	.align		4
        /*001c*/ 	.word	0xfffffffc


//--------------------- .text.triton_poi_fused_add_convolution_leaky_relu_leaky_relu_backward_8 --------------------------
	.section	.text.triton_poi_fused_add_convolution_leaky_relu_leaky_relu_backward_8,"ax",@progbits
	.align	128
        .global         triton_poi_fused_add_convolution_leaky_relu_leaky_relu_backward_8
        .type           triton_poi_fused_add_convolution_leaky_relu_leaky_relu_backward_8,@function
        .size           triton_poi_fused_add_convolution_leaky_relu_leaky_relu_backward_8,(.L_x_1 - triton_poi_fused_add_convolution_leaky_relu_leaky_relu_backward_8)
        .other          triton_poi_fused_add_convolution_leaky_relu_leaky_relu_backward_8,@"STO_CUDA_ENTRY STV_DEFAULT"
triton_poi_fused_add_convolution_leaky_relu_leaky_relu_backward_8:
.text.triton_poi_fused_add_convolution_leaky_relu_leaky_relu_backward_8:
[----:B------:R-:W-:Y:S01]  /*0000*/  LDC R1, c[0x0][0x28] ;  /* 0x00000a00ff017b82 */ /* 0x000fe20000000800 */
[----:B------:R-:W1:Y:S07]  /*0010*/  S2R R0, SR_TID.X ;  /* 0x0000000000007919 */ /* 0x000e6e0000002100 */
[----:B------:R-:W2:Y:S01]  /*0020*/  LDC.64 R6, c[0x0][0x220] ;  /* 0x00008800ff067b82 */ /* 0x000ea20000000a00 */
[----:B------:R-:W-:Y:S01]  /*0030*/  ULDC.64 UR4, c[0x0][0x208] ;  /* 0x0000820000047ab9 */ /* 0x000fe20000000a00 */
[----:B------:R-:W-:Y:S01]  /*0040*/  ULDC.64 UR6, c[0x0][0x230] ;  /* 0x00008c0000067ab9 */ /* 0x000fe20000000a00 */
[----:B------:R-:W3:Y:S05]  /*0050*/  S2R R5, SR_CTAID.X ;  /* 0x0000000000057919 */ /* 0x000eea0000002500 */
[----:B------:R-:W4:Y:S01]  /*0060*/  LDC.64 R8, c[0x0][0x228] ;  /* 0x00008a00ff087b82 */ /* 0x000f220000000a00 */
[----:B-1----:R-:W-:Y:S01]  /*0070*/  IMAD.SHL.U32 R0, R0, 0x2, RZ ;  /* 0x0000000200007824 */ /* 0x002fe200078e00ff */
[----:B---3--:R-:W-:-:S04]  /*0080*/  SHF.R.S32.HI R3, RZ, 0x16, R5 ;  /* 0x00000016ff037819 */ /* 0x008fc80000011405 */
[----:B------:R-:W-:Y:S02]  /*0090*/  LOP3.LUT R0, R0, 0x1fe, RZ, 0xc0, !PT ;  /* 0x000001fe00007812 */ /* 0x000fe400078ec0ff */
[----:B------:R-:W-:-:S03]  /*00a0*/  SGXT R3, R3, 0x1 ;  /* 0x000000010303781a */ /* 0x000fc60000000200 */
[----:B------:R-:W-:Y:S02]  /*00b0*/  IMAD R0, R5, 0x200, R0 ;  /* 0x0000020005007824 */ /* 0x000fe400078e0200 */
[----:B------:R-:W1:Y:S03]  /*00c0*/  LDC.64 R4, c[0x0][0x218] ;  /* 0x00008600ff047b82 */ /* 0x000e660000000a00 */
[----:B------:R-:W-:-:S04]  /*00d0*/  LEA.HI R3, R3, R0, RZ, 0x8 ;  /* 0x0000000003037211 */ /* 0x000fc800078f40ff */
[----:B------:R-:W-:-:S04]  /*00e0*/  SHF.R.S32.HI R3, RZ, 0x8, R3 ;  /* 0x00000008ff037819 */ /* 0x000fc80000011403 */
[----:B------:R-:W-:-:S04]  /*00f0*/  LEA.HI R2, R3, R3, RZ, 0x7 ;  /* 0x0000000303027211 */ /* 0x000fc800078f38ff */
[----:B------:R-:W-:-:S04]  /*0100*/  LOP3.LUT R2, R2, 0xffffff80, RZ, 0xc0, !PT ;  /* 0xffffff8002027812 */ /* 0x000fc800078ec0ff */
[----:B------:R-:W-:Y:S02]  /*0110*/  IADD3 R11, R3, -R2, RZ ;  /* 0x80000002030b7210 */ /* 0x000fe40007ffe0ff */
[----:B------:R-:W3:Y:S03]  /*0120*/  LDC.64 R2, c[0x0][0x210] ;  /* 0x00008400ff027b82 */ /* 0x000ee60000000a00 */
[----:B--2---:R-:W-:-:S04]  /*0130*/  IMAD.WIDE R6, R11, 0x4, R6 ;  /* 0x000000040b067825 */ /* 0x004fc800078e0206 */
[----:B-1----:R-:W-:Y:S02]  /*0140*/  IMAD.WIDE R4, R0, 0x4, R4 ;  /* 0x0000000400047825 */ /* 0x002fe400078e0204 */
[----:B------:R-:W2:Y:S04]  /*0150*/  LDG.E.EL R6, desc[UR4][R6.64] ;  /* 0x0000000406067981 */ /* 0x000ea8000c2e1900 */
[----:B------:R-:W2:Y:S01]  /*0160*/  LDG.E.64 R4, desc[UR4][R4.64] ;  /* 0x0000000404047981 */ /* 0x000ea2000c1e1b00 */
[----:B----4-:R-:W-:-:S06]  /*0170*/  IMAD.WIDE R8, R11, 0x4, R8 ;  /* 0x000000040b087825 */ /* 0x010fcc00078e0208 */
[----:B------:R-:W4:Y:S01]  /*0180*/  LDG.E.EL R8, desc[UR4][R8.64] ;  /* 0x0000000408087981 */ /* 0x000f22000c2e1900 */
[----:B---3--:R-:W-:-:S05]  /*0190*/  IMAD.WIDE R2, R0, 0x4, R2 ;  /* 0x0000000400027825 */ /* 0x008fca00078e0202 */
[----:B------:R-:W4:Y:S01]  /*01a0*/  LDG.E.64 R10, desc[UR4][R2.64] ;  /* 0x00000004020a7981 */ /* 0x000f22000c1e1b00 */
[CC--:B--2---:R-:W-:Y:S02]  /*01b0*/  FSETP.GT.AND P1, PT, R5.reuse, -R6.reuse, PT ;  /* 0x800000060500720b */ /* 0x0c4fe40003f24000 */
[C---:B------:R-:W-:Y:S01]  /*01c0*/  FSETP.GT.AND P0, PT, R4.reuse, -R6, PT ;  /* 0x800000060400720b */ /* 0x040fe20003f04000 */
[--C-:B------:R-:W-:Y:S01]  /*01d0*/  FADD R12, R5, R6.reuse ;  /* 0x00000006050c7221 */ /* 0x100fe20000000000 */
[----:B------:R-:W-:-:S09]  /*01e0*/  FADD R13, R4, R6 ;  /* 0x00000006040d7221 */ /* 0x000fd20000000000 */
[----:B------:R-:W-:Y:S02]  /*01f0*/  @!P1 FMUL R12, R12, 0.0099999997764825820923 ;  /* 0x3c23d70a0c0c9820 */ /* 0x000fe40000400000 */
[----:B------:R-:W-:-:S03]  /*0200*/  @!P0 FMUL R13, R13, 0.0099999997764825820923 ;  /* 0x3c23d70a0d0d8820 */ /* 0x000fc60000400000 */
[----:B------:R-:W-:Y:S02]  /*0210*/  FSETP.GT.AND P0, PT, R12, RZ, PT ;  /* 0x000000ff0c00720b */ /* 0x000fe40003f04000 */
[----:B------:R-:W-:Y:S01]  /*0220*/  FSETP.GT.AND P1, PT, R13, RZ, PT ;  /* 0x000000ff0d00720b */ /* 0x000fe20003f24000 */
[--C-:B----4-:R-:W-:Y:S01]  /*0230*/  FADD R10, R10, R8.reuse ;  /* 0x000000080a0a7221 */ /* 0x110fe20000000000 */
[----:B------:R-:W-:Y:S01]  /*0240*/  FADD R11, R11, R8 ;  /* 0x000000080b0b7221 */ /* 0x000fe20000000000 */
[----:B------:R-:W-:Y:S02]  /*0250*/  SEL R7, RZ, 0x100, !P0 ;  /* 0x00000100ff077807 */ /* 0x000fe40004000000 */
[----:B------:R-:W-:Y:S02]  /*0260*/  SEL R6, RZ, 0x1, !P1 ;  /* 0x00000001ff067807 */ /* 0x000fe40004800000 */
[----:B------:R-:W-:Y:S01]  /*0270*/  IADD3 R4, P2, R0, UR6, RZ ;  /* 0x0000000600047c10 */ /* 0x000fe2000ff5e0ff */
[----:B------:R-:W-:Y:S01]  /*0280*/  FADD R11, R11, R12 ;  /* 0x0000000c0b0b7221 */ /* 0x000fe20000000000 */
[----:B------:R-:W-:Y:S01]  /*0290*/  FADD R10, R10, R13 ;  /* 0x0000000d0a0a7221 */ /* 0x000fe20000000000 */
[----:B------:R-:W-:Y:S01]  /*02a0*/  IMAD.IADD R7, R6, 0x1, R7 ;  /* 0x0000000106077824 */ /* 0x000fe200078e0207 */
[----:B------:R-:W-:-:S03]  /*02b0*/  LEA.HI.X.SX32 R5, R0, UR7, 0x1, P2 ;  /* 0x0000000700057c11 */ /* 0x000fc600090f0eff */
[----:B------:R-:W-:Y:S04]  /*02c0*/  STG.E.64 desc[UR4][R2.64], R10 ;  /* 0x0000000a02007986 */ /* 0x000fe8000c101b04 */
[----:B------:R-:W-:Y:S01]  /*02d0*/  STG.E.U16 desc[UR4][R4.64], R7 ;  /* 0x0000000704007986 */ /* 0x000fe2000c101504 */
[----:B------:R-:W-:Y:S05]  /*02e0*/  EXIT ;  /* 0x000000000000794d */ /* 0x000fea0003800000 */
.L_x_0:
[----:B------:R-:W-:-:S00]  /*02f0*/  BRA `(.L_x_0) ;  /* 0xfffffffc00fc7947 */ /* 0x000fc0000383ffff */
[----:B------:R-:W-:-:S00]  /*0300*/  NOP ;  /* 0x0000000000007918 */ /* 0x000fc00000000000 */
[----:B------:R-:W-:-:S00]  /*0310*/  NOP ;  /* 0x0000000000007918 */ /* 0x000fc00000000000 */
[----:B------:R-:W-:-:S00]  /*0320*/  NOP ;  /* 0x0000000000007918 */ /* 0x000fc00000000000 */
[----:B------:R-:W-:-:S00]  /*0330*/  NOP ;  /* 0x0000000000007918 */ /* 0x000fc00000000000 */
[----:B------:R-:W-:-:S00]  /*0340*/  NOP ;  /* 0x0000000000007918 */ /* 0x000fc00000000000 */
[----:B------:R-:W-:-:S00]  /*0350*/  NOP ;  /* 0x0000000000007918 */ /* 0x000fc00000000000 */
[----:B------:R-:W-:-:S00]  /*0360*/  NOP ;  /* 0x0000000000007918 */ /* 0x000fc00000000000 */
[----:B------:R-:W-:-:S00]  /*0370*/  NOP ;  /* 0x0000000000007918 */ /* 0x000fc00000000000 */
.L_x_1:


//--------------------- .nv.constant0.triton_poi_fused_add_convolution_leaky_relu_leaky_relu_backward_8 --------------------------
	.section	.nv.constant0.triton_poi_fused_add_convolution_leaky_relu_leaky_relu_backward_8,"a",@progbits
	.sectionflags	@""
	.align	4
.nv.constant0.triton_poi_fused_add_convolution_leaky_relu_leaky_relu_backward_8:
	.zero		572
